//
// Generated by NVIDIA NVVM Compiler
//
// Compiler Build ID: CL-36424714
// Cuda compilation tools, release 13.0, V13.0.88
// Based on NVVM 20.0.0
//

.version 9.0
.target sm_100
.address_size 64

	// .globl	_Z6kernelv
.extern .func  (.param .b32 func_retval0) vprintf
(
	.param .b64 vprintf_param_0,
	.param .b64 vprintf_param_1
)
;
.global .align 1 .b8 $str[26] = {100, 101, 118, 105, 99, 101, 95, 111, 110, 108, 121, 40, 41, 58, 32, 116, 104, 114, 101, 97, 100, 32, 37, 100, 10};

.visible .entry _Z6kernelv()
{
	.local .align 8 .b8 	__local_depot0[8];
	.reg .b64 	%SP;
	.reg .b64 	%SPL;
	.reg .b32 	%r<4>;
	.reg .b64 	%rd<5>;

	mov.u64 	%SPL, __local_depot0;
	cvta.local.u64 	%SP, %SPL;
	add.u64 	%rd1, %SP, 0;
	add.u64 	%rd2, %SPL, 0;
	mov.u32 	%r1, %tid.x;
	st.local.u32 	[%rd2], %r1;
	mov.u64 	%rd3, $str;
	cvta.global.u64 	%rd4, %rd3;
	{ // callseq 0, 0
	.param .b64 param0;
	st.param.b64 	[param0], %rd4;
	.param .b64 param1;
	st.param.b64 	[param1], %rd1;
	.param .b32 retval0;
	call.uni (retval0), 
	vprintf, 
	(
	param0, 
	param1
	);
	ld.param.b32 	%r2, [retval0];
	} // callseq 0
	ret;

}


// ===== COMPILED SASS (sm_100) =====

	.target	sm_100

	.elftype	@"ET_EXEC"


//--------------------- .note.nv.tkinfo           --------------------------
	.section	.note.nv.tkinfo,"",@"SHT_NOTE"
	.sectionflags	@"SHF_NOTE_NV_TKINFO"
	.tkinfo
        /*0018*/ 	.word	0x00000002
        /*0030*/ 	.string	""
        /*0030*/ 	.string	"ptxas"
        /*0030*/ 	.string	"Cuda compilation tools, release 13.0, V13.0.88"
        /*0030*/ 	.string	"Build cuda_13.0.r13.0/compiler.36424714_0"
        /*0030*/ 	.string	"-arch sm_100 -m 64 "



//--------------------- .note.nv.cuinfo           --------------------------
	.section	.note.nv.cuinfo,"",@"SHT_NOTE"
	.sectionflags	@"SHF_NOTE_NV_CUINFO"
        /*0018*/ 	.short	0x0002
        /*001a*/ 	.short	0x0064
        /*001c*/ 	.short	0x0082
	.zero		2


//--------------------- .nv.info                  --------------------------
	.section	.nv.info,"",@"SHT_CUDA_INFO"
	.align	4


	//----- nvinfo : EIATTR_REGCOUNT
	.align		4
        /*0000*/ 	.byte	0x04, 0x2f
        /*0002*/ 	.short	(.L_2 - .L_1)
	.align		4
.L_1:
        /*0004*/ 	.word	index@(_Z6kernelv)
        /*0008*/ 	.word	0x00000018


	//----- nvinfo : EIATTR_FRAME_SIZE
	.align		4
.L_2:
        /*000c*/ 	.byte	0x04, 0x11
        /*000e*/ 	.short	(.L_4 - .L_3)
	.align		4
.L_3:
        /*0010*/ 	.word	index@(_Z6kernelv)
        /*0014*/ 	.word	0x00000008


	//----- nvinfo : EIATTR_MIN_STACK_SIZE
	.align		4
.L_4:
        /*0018*/ 	.byte	0x04, 0x12
        /*001a*/ 	.short	(.L_6 - .L_5)
	.align		4
.L_5:
        /*001c*/ 	.word	index@(_Z6kernelv)
        /*0020*/ 	.word	0x00000008
.L_6:


//--------------------- .nv.compat                --------------------------
	.section	.nv.compat,"",@"SHT_CUDA_COMPAT_INFO"
	.align	4
        /*0000*/ 	.byte	0x02, 0x09, 0x00, 0x00, 0x02, 0x02, 0x01, 0x00, 0x02, 0x05, 0x05, 0x00, 0x03, 0x07, 0x01, 0x01
        /*0010*/ 	.byte	0x02, 0x03, 0x00, 0x00, 0x02, 0x06, 0x01, 0x00, 0x04, 0x0b, 0x08, 0x00, 0x09, 0x00, 0x00, 0x00
        /*0020*/ 	.byte	0x00, 0x00, 0x00, 0x00


//--------------------- .nv.info._Z6kernelv       --------------------------
	.section	.nv.info._Z6kernelv,"",@"SHT_CUDA_INFO"
	.sectionflags	@""
	.align	4


	//----- nvinfo : EIATTR_CUDA_API_VERSION
	.align		4
        /*0000*/ 	.byte	0x04, 0x37
        /*0002*/ 	.short	(.L_8 - .L_7)
.L_7:
        /*0004*/ 	.word	0x00000082


	//----- nvinfo : EIATTR_SPARSE_MMA_MASK
	.align		4
.L_8:
        /*0008*/ 	.byte	0x03, 0x50
        /*000a*/ 	.short	0x0000


	//----- nvinfo : EIATTR_MAXREG_COUNT
	.align		4
        /*000c*/ 	.byte	0x03, 0x1b
        /*000e*/ 	.short	0x00ff


	//----- nvinfo : EIATTR_EXTERNS
	.align		4
        /*0010*/ 	.byte	0x04, 0x0f
        /*0012*/ 	.short	(.L_10 - .L_9)


	//   ....[0]....
	.align		4
.L_9:
        /*0014*/ 	.word	index@(vprintf)


	//----- nvinfo : EIATTR_MERCURY_ISA_VERSION
	.align		4
.L_10:
        /*0018*/ 	.byte	0x03, 0x5f
        /*001a*/ 	.short	0x0101


	//----- nvinfo : EIATTR_VRC_CTA_INIT_COUNT
	.align		4
        /*001c*/ 	.byte	0x02, 0x4a
	.zero		1
	.zero		1


	//----- nvinfo : EIATTR_SYSCALL_OFFSETS
	.align		4
        /*0020*/ 	.byte	0x04, 0x46
        /*0022*/ 	.short	(.L_12 - .L_11)


	//   ....[0]....
.L_11:
        /*0024*/ 	.word	0x000000e0


	//----- nvinfo : EIATTR_EXIT_INSTR_OFFSETS
	.align		4
.L_12:
        /*0028*/ 	.byte	0x04, 0x1c
        /*002a*/ 	.short	(.L_14 - .L_13)


	//   ....[0]....
.L_13:
        /*002c*/ 	.word	0x000000f0


	//----- nvinfo : EIATTR_SW_WAR
	.align		4
.L_14:
        /*0030*/ 	.byte	0x04, 0x36
        /*0032*/ 	.short	(.L_16 - .L_15)
.L_15:
        /*0034*/ 	.word	0x00000008
.L_16:


//--------------------- .nv.callgraph             --------------------------
	.section	.nv.callgraph,"",@"SHT_CUDA_CALLGRAPH"
	.align	4
	.sectionentsize	8
	.align		4
        /*0000*/ 	.word	0x00000000
	.align		4
        /*0004*/ 	.word	0xffffffff
	.align		4
        /*0008*/ 	.word	index@(_Z6kernelv)
	.align		4
        /*000c*/ 	.word	index@(vprintf)
	.align		4
        /*0010*/ 	.word	0x00000000
	.align		4
        /*0014*/ 	.word	0xfffffffe
	.align		4
        /*0018*/ 	.word	0x00000000
	.align		4
        /*001c*/ 	.word	0xfffffffd
	.align		4
        /*0020*/ 	.word	0x00000000
	.align		4
        /*0024*/ 	.word	0xfffffffc


//--------------------- .nv.constant4             --------------------------
	.section	.nv.constant4,"a",@progbits
	.align	8
	.align		8
.nv.constant4:
        /*0000*/ 	.dword	vprintf
	.align		8
        /*0008*/ 	.dword	$str


//--------------------- .text._Z6kernelv          --------------------------
	.section	.text._Z6kernelv,"ax",@progbits
	.align	128
        .global         _Z6kernelv
        .type           _Z6kernelv,@function
        .size           _Z6kernelv,(.L_x_2 - _Z6kernelv)
        .other          _Z6kernelv,@"STO_CUDA_ENTRY STV_DEFAULT"
_Z6kernelv:
.text._Z6kernelv:
[----:B------:R-:W0:Y:S01]  /*0000*/  LDC R1, c[0x0][0x37c] ;  /* 0x0000df00ff017b82 */ /* 0x000e220000000800 */
[----:B------:R-:W1:Y:S01]  /*0010*/  S2R R8, SR_TID.X ;  /* 0x0000000000087919 */ /* 0x000e620000002100 */
[----:B0-----:R-:W-:Y:S01]  /*0020*/  VIADD R1, R1, 0xfffffff8 ;  /* 0xfffffff801017836 */ /* 0x001fe20000000000 */
[----:B------:R-:W-:Y:S01]  /*0030*/  MOV R0, 0x0 ;  /* 0x0000000000007802 */ /* 0x000fe20000000f00 */
[----:B------:R-:W0:Y:S04]  /*0040*/  LDCU UR4, c[0x0][0x2f8] ;  /* 0x00005f00ff0477ac */ /* 0x000e280008000800 */
[----:B------:R2:W3:Y:S01]  /*0050*/  LDC.64 R2, c[0x4][R0] ;  /* 0x0100000000027b82 */ /* 0x0004e20000000a00 */
[----:B------:R-:W4:Y:S01]  /*0060*/  LDCU.64 UR6, c[0x4][0x8] ;  /* 0x01000100ff0677ac */ /* 0x000f220008000a00 */
[----:B------:R-:W5:Y:S01]  /*0070*/  LDCU UR5, c[0x0][0x2fc] ;  /* 0x00005f80ff0577ac */ /* 0x000f620008000800 */
[----:B0-----:R-:W-:Y:S01]  /*0080*/  IADD3 R6, P0, PT, R1, UR4, RZ ;  /* 0x0000000401067c10 */ /* 0x001fe2000ff1e0ff */
[----:B----4-:R-:W-:Y:S01]  /*0090*/  IMAD.U32 R4, RZ, RZ, UR6 ;  /* 0x00000006ff047e24 */ /* 0x010fe2000f8e00ff */
[----:B------:R-:W-:-:S03]  /*00a0*/  MOV R5, UR7 ;  /* 0x0000000700057c02 */ /* 0x000fc60008000f00 */
[----:B-----5:R-:W-:Y:S01]  /*00b0*/  IMAD.X R7, RZ, RZ, UR5, P0 ;  /* 0x00000005ff077e24 */ /* 0x020fe200080e06ff */
[----:B-1----:R2:W-:Y:S07]  /*00c0*/  STL [R1], R8 ;  /* 0x0000000801007387 */ /* 0x0025ee0000100800 */
[----:B------:R-:W-:-:S07]  /*00d0*/  LEPC R20, `(.L_x_0) ;  /* 0x000000001014794e */ /* 0x000fce0000000000 */
[----:B--23--:R-:W-:Y:S05]  /*00e0*/  CALL.ABS.NOINC R2 ;  /* 0x0000000002007343 */ /* 0x00cfea0003c00000 */
.L_x_0:
[----:B------:R-:W-:Y:S05]  /*00f0*/  EXIT ;  /* 0x000000000000794d */ /* 0x000fea0003800000 */
.L_x_1:
[----:B------:R-:W-:-:S00]  /*0100*/  BRA `(.L_x_1) ;  /* 0xfffffffc00fc7947 */ /* 0x000fc0000383ffff */
[----:B------:R-:W-:-:S00]  /*0110*/  NOP ;  /* 0x0000000000007918 */ /* 0x000fc00000000000 */
        /* <DEDUP_REMOVED lines=14> */
.L_x_2:


//--------------------- .nv.global.init           --------------------------
	.section	.nv.global.init,"aw",@progbits
.nv.global.init:
	.type		$str,@object
	.size		$str,(.L_0 - $str)
$str:
        /*0000*/ 	.byte	0x64, 0x65, 0x76, 0x69, 0x63, 0x65, 0x5f, 0x6f, 0x6e, 0x6c, 0x79, 0x28, 0x29, 0x3a, 0x20, 0x74
        /*0010*/ 	.byte	0x68, 0x72, 0x65, 0x61, 0x64, 0x20, 0x25, 0x64, 0x0a, 0x00
.L_0:


//--------------------- .nv.shared.reserved.0     --------------------------
	.section	.nv.shared.reserved.0,"aw",@nobits
	.weak		__nv_reservedSMEM_offset_0_alias
	.size		__nv_reservedSMEM_offset_0_alias, 0, 64
	.other		__nv_reservedSMEM_offset_0_alias,@"STO_CUDA_RESERVED_SHARED STV_DEFAULT"
__nv_reservedSMEM_offset_0_alias:
	.zero		0
	.zero		64


//--------------------- .nv.constant0._Z6kernelv  --------------------------
	.section	.nv.constant0._Z6kernelv,"a",@progbits
	.sectionflags	@""
	.align	4
.nv.constant0._Z6kernelv:
	.zero		896


//--------------------- SYMBOLS --------------------------

	.type		.nv.reservedSmem.offset0,@object
	.size		.nv.reservedSmem.offset0,0x4
	.type		vprintf,@function
